	.headerflags	@"EF_CUDA_TEXMODE_UNIFIED EF_CUDA_64BIT_ADDRESS EF_CUDA_ACCELERATORS EF_CUDA_SM90 EF_CUDA_VIRTUAL_SM(EF_CUDA_SM90)"
	.elftype	@"ET_EXEC"


//--------------------- .nv.info                  --------------------------
	.section	.nv.info,"",@"SHT_CUDA_INFO"
	.align	4


	//----- nvinfo : EIATTR_REGCOUNT
	.align		4
        /*0000*/ 	.byte	0x04, 0x2f
        /*0002*/ 	.short	(.L_2 - .L_1)
	.align		4
.L_1:
        /*0004*/ 	.word	index@(triton_per_fused_convolution_native_group_norm_0)
        /*0008*/ 	.word	0x0000001a


	//----- nvinfo : EIATTR_MIN_STACK_SIZE
	.align		4
.L_2:
        /*000c*/ 	.byte	0x04, 0x12
        /*000e*/ 	.short	(.L_4 - .L_3)
	.align		4
.L_3:
        /*0010*/ 	.word	index@(triton_per_fused_convolution_native_group_norm_0)
        /*0014*/ 	.word	0x00000000


	//----- nvinfo : EIATTR_FRAME_SIZE
	.align		4
.L_4:
        /*0018*/ 	.byte	0x04, 0x11
        /*001a*/ 	.short	(.L_6 - .L_5)
	.align		4
.L_5:
        /*001c*/ 	.word	index@(triton_per_fused_convolution_native_group_norm_0)
        /*0020*/ 	.word	0x00000000


	//----- nvinfo : EIATTR_MIN_STACK_SIZE
	.align		4
.L_6:
        /*0024*/ 	.byte	0x04, 0x12
        /*0026*/ 	.short	(.L_8 - .L_7)
	.align		4
.L_7:
        /*0028*/ 	.word	index@(triton_per_fused_convolution_native_group_norm_0)
        /*002c*/ 	.word	0x00000000
.L_8:


//--------------------- .nv.info.triton_per_fused_convolution_native_group_norm_0 --------------------------
	.section	.nv.info.triton_per_fused_convolution_native_group_norm_0,"",@"SHT_CUDA_INFO"
	.sectionflags	@""
	.align	4


	//----- nvinfo : EIATTR_CUDA_API_VERSION
	.align		4
        /*0000*/ 	.byte	0x04, 0x37
        /*0002*/ 	.short	(.L_10 - .L_9)
.L_9:
        /*0004*/ 	.word	0x0000007c


	//----- nvinfo : EIATTR_KPARAM_INFO
	.align		4
.L_10:
        /*0008*/ 	.byte	0x04, 0x17
        /*000a*/ 	.short	(.L_12 - .L_11)
.L_11:
        /*000c*/ 	.word	0x00000000
        /*0010*/ 	.short	0x0006
        /*0012*/ 	.short	0x002c
        /*0014*/ 	.byte	0x00, 0xf0, 0x11, 0x00


	//----- nvinfo : EIATTR_KPARAM_INFO
	.align		4
.L_12:
        /*0018*/ 	.byte	0x04, 0x17
        /*001a*/ 	.short	(.L_14 - .L_13)
.L_13:
        /*001c*/ 	.word	0x00000000
        /*0020*/ 	.short	0x0005
        /*0022*/ 	.short	0x0028
        /*0024*/ 	.byte	0x00, 0xf0, 0x11, 0x00


	//----- nvinfo : EIATTR_KPARAM_INFO
	.align		4
.L_14:
        /*0028*/ 	.byte	0x04, 0x17
        /*002a*/ 	.short	(.L_16 - .L_15)
.L_15:
        /*002c*/ 	.word	0x00000000
        /*0030*/ 	.short	0x0004
        /*0032*/ 	.short	0x0020
        /*0034*/ 	.byte	0x00, 0xf4, 0x21, 0x00


	//----- nvinfo : EIATTR_KPARAM_INFO
	.align		4
.L_16:
        /*0038*/ 	.byte	0x04, 0x17
        /*003a*/ 	.short	(.L_18 - .L_17)
.L_17:
        /*003c*/ 	.word	0x00000000
        /*0040*/ 	.short	0x0003
        /*0042*/ 	.short	0x0018
        /*0044*/ 	.byte	0x00, 0xf4, 0x21, 0x00


	//----- nvinfo : EIATTR_KPARAM_INFO
	.align		4
.L_18:
        /*0048*/ 	.byte	0x04, 0x17
        /*004a*/ 	.short	(.L_20 - .L_19)
.L_19:
        /*004c*/ 	.word	0x00000000
        /*0050*/ 	.short	0x0002
        /*0052*/ 	.short	0x0010
        /*0054*/ 	.byte	0x00, 0xf4, 0x21, 0x00


	//----- nvinfo : EIATTR_KPARAM_INFO
	.align		4
.L_20:
        /*0058*/ 	.byte	0x04, 0x17
        /*005a*/ 	.short	(.L_22 - .L_21)
.L_21:
        /*005c*/ 	.word	0x00000000
        /*0060*/ 	.short	0x0001
        /*0062*/ 	.short	0x0008
        /*0064*/ 	.byte	0x00, 0xf4, 0x21, 0x00


	//----- nvinfo : EIATTR_KPARAM_INFO
	.align		4
.L_22:
        /*0068*/ 	.byte	0x04, 0x17
        /*006a*/ 	.short	(.L_24 - .L_23)
.L_23:
        /*006c*/ 	.word	0x00000000
        /*0070*/ 	.short	0x0000
        /*0072*/ 	.short	0x0000
        /*0074*/ 	.byte	0x00, 0xf4, 0x21, 0x00


	//----- nvinfo : EIATTR_SPARSE_MMA_MASK
	.align		4
.L_24:
        /*0078*/ 	.byte	0x03, 0x50
        /*007a*/ 	.short	0x0000


	//----- nvinfo : EIATTR_MAXREG_COUNT
	.align		4
        /*007c*/ 	.byte	0x03, 0x1b
        /*007e*/ 	.short	0x00ff


	//----- nvinfo : EIATTR_COOP_GROUP_MASK_REGIDS
	.align		4
        /*0080*/ 	.byte	0x04, 0x29
        /*0082*/ 	.short	(.L_26 - .L_25)


	//   ....[0]....
.L_25:
        /*0084*/ 	.word	0xffffffff


	//   ....[1]....
        /*0088*/ 	.word	0xffffffff


	//   ....[2]....
        /*008c*/ 	.word	0xffffffff


	//   ....[3]....
        /*0090*/ 	.word	0xffffffff


	//   ....[4]....
        /*0094*/ 	.word	0xffffffff


	//   ....[5]....
        /*0098*/ 	.word	0xffffffff


	//   ....[6]....
        /*009c*/ 	.word	0xffffffff


	//   ....[7]....
        /*00a0*/ 	.word	0xffffffff


	//----- nvinfo : EIATTR_COOP_GROUP_INSTR_OFFSETS
	.align		4
.L_26:
        /*00a4*/ 	.byte	0x04, 0x28
        /*00a6*/ 	.short	(.L_28 - .L_27)


	//   ....[0]....
.L_27:
        /*00a8*/ 	.word	0x00000670


	//   ....[1]....
        /*00ac*/ 	.word	0x000006a0


	//   ....[2]....
        /*00b0*/ 	.word	0x00000720


	//   ....[3]....
        /*00b4*/ 	.word	0x00000740


	//   ....[4]....
        /*00b8*/ 	.word	0x00000850


	//   ....[5]....
        /*00bc*/ 	.word	0x00000880


	//   ....[6]....
        /*00c0*/ 	.word	0x00000940


	//   ....[7]....
        /*00c4*/ 	.word	0x00000980


	//----- nvinfo : EIATTR_EXIT_INSTR_OFFSETS
	.align		4
.L_28:
        /*00c8*/ 	.byte	0x04, 0x1c
        /*00ca*/ 	.short	(.L_30 - .L_29)


	//   ....[0]....
.L_29:
        /*00cc*/ 	.word	0x00000b30


	//   ....[1]....
        /*00d0*/ 	.word	0x00000b50


	//----- nvinfo : EIATTR_REQNTID
	.align		4
.L_30:
        /*00d4*/ 	.byte	0x04, 0x10
        /*00d6*/ 	.short	(.L_32 - .L_31)
.L_31:
        /*00d8*/ 	.word	0x00000080
        /*00dc*/ 	.word	0x00000001
        /*00e0*/ 	.word	0x00000001


	//----- nvinfo : EIATTR_CBANK_PARAM_SIZE
	.align		4
.L_32:
        /*00e4*/ 	.byte	0x03, 0x19
        /*00e6*/ 	.short	0x0030


	//----- nvinfo : EIATTR_PARAM_CBANK
	.align		4
        /*00e8*/ 	.byte	0x04, 0x0a
        /*00ea*/ 	.short	(.L_34 - .L_33)
	.align		4
.L_33:
        /*00ec*/ 	.word	index@(.nv.constant0.triton_per_fused_convolution_native_group_norm_0)
        /*00f0*/ 	.short	0x0210
        /*00f2*/ 	.short	0x0030


	//----- nvinfo : EIATTR_SW_WAR
	.align		4
.L_34:
        /*00f4*/ 	.byte	0x04, 0x36
        /*00f6*/ 	.short	(.L_36 - .L_35)
.L_35:
        /*00f8*/ 	.word	0x00000008
.L_36:


//--------------------- .nv.callgraph             --------------------------
	.section	.nv.callgraph,"",@"SHT_CUDA_CALLGRAPH"
	.align	4
	.sectionentsize	8
	.align		4
        /*0000*/ 	.word	0x00000000
	.align		4
        /*0004*/ 	.word	0xffffffff
	.align		4
        /*0008*/ 	.word	0x00000000
	.align		4
        /*000c*/ 	.word	0xfffffffe
	.align		4
        /*0010*/ 	.word	0x00000000
	.align		4
        /*0014*/ 	.word	0xfffffffd
	.align		4
        /*0018*/ 	.word	0x00000000
	.align		4
        /*001c*/ 	.word	0xfffffffc


//--------------------- .nv.constant4             --------------------------
	.section	.nv.constant4,"a",@progbits
	.align	8
	.align		8
.nv.constant4:
        /*0000*/ 	.dword	_$_str


//--------------------- .text.triton_per_fused_convolution_native_group_norm_0 --------------------------
	.section	.text.triton_per_fused_convolution_native_group_norm_0,"ax",@progbits
	.sectionflags	@"SHF_BARRIERS=1"
	.align	128
        .global         triton_per_fused_convolution_native_group_norm_0
        .type           triton_per_fused_convolution_native_group_norm_0,@function
        .size           triton_per_fused_convolution_native_group_norm_0,(.L_x_1 - triton_per_fused_convolution_native_group_norm_0)
        .other          triton_per_fused_convolution_native_group_norm_0,@"STO_CUDA_ENTRY STV_DEFAULT"
triton_per_fused_convolution_native_group_norm_0:
.text.triton_per_fused_convolution_native_group_norm_0:
[----:B------:R-:W0:Y:S01]  /*0000*/  LDC R1, c[0x0][0x28] ;  /* 0x00000a00ff017b82 */ /* 0x000e220000000800 */
[----:B------:R-:W1:Y:S07]  /*0010*/  S2R R0, SR_TID.X ;  /* 0x0000000000007919 */ /* 0x000e6e0000002100 */
[----:B------:R-:W2:Y:S01]  /*0020*/  LDC.64 R2, c[0x0][0x210] ;  /* 0x00008400ff027b82 */ /* 0x000ea20000000a00 */
[----:B------:R-:W-:Y:S01]  /*0030*/  CS2R R6, SRZ ;  /* 0x0000000000067805 */ /* 0x000fe2000001ff00 */
[----:B------:R-:W-:Y:S01]  /*0040*/  ULDC.64 UR6, c[0x0][0x208] ;  /* 0x0000820000067ab9 */ /* 0x000fe20000000a00 */
[----:B------:R-:W3:Y:S01]  /*0050*/  S2R R8, SR_CTAID.X ;  /* 0x0000000000087919 */ /* 0x000ee20000002500 */
[----:B-1----:R-:W-:Y:S01]  /*0060*/  SHF.R.U32.HI R16, RZ, 0x4, R0 ;  /* 0x00000004ff107819 */ /* 0x002fe20000011600 */
[----:B------:R-:W-:-:S02]  /*0070*/  IMAD.SHL.U32 R11, R0, 0x4, RZ ;  /* 0x00000004000b7824 */ /* 0x000fc400078e00ff */
[----:B---3--:R-:W-:Y:S01]  /*0080*/  IMAD.SHL.U32 R9, R8, 0x8, RZ ;  /* 0x0000000808097824 */ /* 0x008fe200078e00ff */
[----:B------:R-:W-:Y:S02]  /*0090*/  SGXT.U32 R16, R16, 0x3 ;  /* 0x000000031010781a */ /* 0x000fe40000000000 */
[----:B------:R-:W-:Y:S02]  /*00a0*/  LOP3.LUT R5, R11, 0x3c, RZ, 0xc0, !PT ;  /* 0x0000003c0b057812 */ /* 0x000fe400078ec0ff */
[----:B------:R-:W-:-:S04]  /*00b0*/  LOP3.LUT R4, R9, R16, RZ, 0xfc, !PT ;  /* 0x0000001009047212 */ /* 0x000fc800078efcff */
[C---:B------:R-:W-:Y:S01]  /*00c0*/  ISETP.GE.AND P1, PT, R4.reuse, 0x40, PT ;  /* 0x000000400400780c */ /* 0x040fe20003f26270 */
[----:B------:R-:W-:-:S04]  /*00d0*/  IMAD R5, R4, 0x40, R5 ;  /* 0x0000004004057824 */ /* 0x000fc800078e0205 */
[----:B--2---:R-:W-:Y:S01]  /*00e0*/  IMAD.WIDE R2, R5, 0x4, R2 ;  /* 0x0000000405027825 */ /* 0x004fe200078e0202 */
[----:B------:R-:W-:-:S07]  /*00f0*/  CS2R R4, SRZ ;  /* 0x0000000000047805 */ /* 0x000fce000001ff00 */
[----:B------:R-:W2:Y:S01]  /*0100*/  @!P1 LDG.E.128 R4, desc[UR6][R2.64] ;  /* 0x0000000602049981 */ /* 0x000ea2000c1e1d00 */
[----:B------:R-:W1:Y:S01]  /*0110*/  S2UR UR5, SR_CgaCtaId ;  /* 0x00000000000579c3 */ /* 0x000e620000008800 */
[----:B------:R-:W-:Y:S01]  /*0120*/  SHF.R.S32.HI R13, RZ, 0x1c, R8 ;  /* 0x0000001cff0d7819 */ /* 0x000fe20000011408 */
[----:B------:R-:W-:Y:S01]  /*0130*/  IMAD.SHL.U32 R14, R0, 0x20, RZ ;  /* 0x00000020000e7824 */ /* 0x000fe200078e00ff */
[----:B------:R-:W-:Y:S01]  /*0140*/  LOP3.LUT R8, R9, 0x7, R0, 0xf8, !PT ;  /* 0x0000000709087812 */ /* 0x000fe200078ef800 */
[----:B------:R-:W-:Y:S01]  /*0150*/  UMOV UR4, 0x400 ;  /* 0x0000040000047882 */ /* 0x000fe20000000000 */
[----:B------:R-:W-:Y:S02]  /*0160*/  SGXT R13, R13, 0x1 ;  /* 0x000000010d0d781a */ /* 0x000fe40000000200 */
[----:B------:R-:W-:Y:S02]  /*0170*/  LOP3.LUT R9, R14, 0x1e0, RZ, 0xc0, !PT ;  /* 0x000001e00e097812 */ /* 0x000fe400078ec0ff */
[----:B------:R-:W-:Y:S01]  /*0180*/  LEA.HI R13, R13, R8, RZ, 0x4 ;  /* 0x000000080d0d7211 */ /* 0x000fe200078f20ff */
[----:B------:R-:W3:Y:S01]  /*0190*/  LDC.64 R14, c[0x0][0x218] ;  /* 0x00008600ff0e7b82 */ /* 0x000ee20000000a00 */
[----:B------:R-:W-:-:S02]  /*01a0*/  LOP3.LUT R18, R9, 0x8, RZ, 0xfc, !PT ;  /* 0x0000000809127812 */ /* 0x000fc400078efcff */
[C---:B------:R-:W-:Y:S02]  /*01b0*/  LOP3.LUT R19, R9.reuse, 0x10, RZ, 0xfc, !PT ;  /* 0x0000001009137812 */ /* 0x040fe400078efcff */
[----:B------:R-:W-:Y:S02]  /*01c0*/  LOP3.LUT R20, R9, 0x18, RZ, 0xfc, !PT ;  /* 0x0000001809147812 */ /* 0x000fe400078efcff */
[----:B------:R-:W-:Y:S02]  /*01d0*/  LOP3.LUT R13, R13, 0x3ffffff0, RZ, 0xc0, !PT ;  /* 0x3ffffff00d0d7812 */ /* 0x000fe400078ec0ff */
[----:B------:R-:W-:Y:S02]  /*01e0*/  LOP3.LUT R16, R9, R16, RZ, 0xfc, !PT ;  /* 0x0000001009107212 */ /* 0x000fe400078efcff */
[C---:B------:R-:W-:Y:S01]  /*01f0*/  ISETP.GE.AND P2, PT, R8.reuse, 0x40, PT ;  /* 0x000000400800780c */ /* 0x040fe20003f46270 */
[----:B------:R-:W-:Y:S01]  /*0200*/  IMAD.IADD R13, R8, 0x1, -R13 ;  /* 0x00000001080d7824 */ /* 0x000fe200078e0a0d */
[----:B-1----:R-:W-:-:S06]  /*0210*/  UPRMT UR4, UR5, 0x654, UR4 ;  /* 0x0000065405047896 */ /* 0x002fcc0008000004 */
[----:B------:R-:W-:Y:S02]  /*0220*/  LEA.HI R17, R9, UR4, RZ, 0x1f ;  /* 0x0000000409117c11 */ /* 0x000fe4000f8ff8ff */
[----:B------:R-:W-:Y:S02]  /*0230*/  LEA.HI R9, R18, UR4, RZ, 0x1f ;  /* 0x0000000412097c11 */ /* 0x000fe4000f8ff8ff */
[----:B------:R-:W-:Y:S01]  /*0240*/  LEA.HI R19, R19, UR4, RZ, 0x1f ;  /* 0x0000000413137c11 */ /* 0x000fe2000f8ff8ff */
[----:B------:R-:W-:Y:S01]  /*0250*/  IMAD R17, R16, 0x4, R17 ;  /* 0x0000000410117824 */ /* 0x000fe200078e0211 */
[----:B------:R-:W-:Y:S01]  /*0260*/  LEA.HI R21, R20, UR4, RZ, 0x1f ;  /* 0x0000000414157c11 */ /* 0x000fe2000f8ff8ff */
[C---:B------:R-:W-:Y:S02]  /*0270*/  IMAD R18, R16.reuse, 0x4, R9 ;  /* 0x0000000410127824 */ /* 0x040fe400078e0209 */
[C---:B------:R-:W-:Y:S02]  /*0280*/  IMAD R19, R16.reuse, 0x4, R19 ;  /* 0x0000000410137824 */ /* 0x040fe400078e0213 */
[----:B------:R-:W-:Y:S01]  /*0290*/  IMAD R20, R16, 0x4, R21 ;  /* 0x0000000410147824 */ /* 0x000fe200078e0215 */
[----:B--2---:R-:W-:-:S02]  /*02a0*/  SEL R4, R4, RZ, !P1 ;  /* 0x000000ff04047207 */ /* 0x004fc40004800000 */
[----:B------:R-:W-:Y:S01]  /*02b0*/  SEL R9, R5, RZ, !P1 ;  /* 0x000000ff05097207 */ /* 0x000fe20004800000 */
[----:B------:R-:W-:Y:S01]  /*02c0*/  IMAD.SHL.U32 R5, R13, 0x4, RZ ;  /* 0x000000040d057824 */ /* 0x000fe200078e00ff */
[----:B------:R-:W-:Y:S01]  /*02d0*/  SEL R16, R6, RZ, !P1 ;  /* 0x000000ff06107207 */ /* 0x000fe20004800000 */
[----:B------:R1:W-:Y:S01]  /*02e0*/  STS [R17], R4 ;  /* 0x0000000411007388 */ /* 0x0003e20000000800 */
[----:B------:R-:W-:Y:S01]  /*02f0*/  SEL R13, R7, RZ, !P1 ;  /* 0x000000ff070d7207 */ /* 0x000fe20004800000 */
[----:B---3--:R-:W-:Y:S01]  /*0300*/  IMAD.WIDE R14, R5, 0x4, R14 ;  /* 0x00000004050e7825 */ /* 0x008fe200078e020e */
[----:B------:R-:W-:Y:S01]  /*0310*/  CS2R R6, SRZ ;  /* 0x0000000000067805 */ /* 0x000fe2000001ff00 */
[----:B------:R2:W-:Y:S04]  /*0320*/  STS [R18+0x20], R9 ;  /* 0x0000200912007388 */ /* 0x0005e80000000800 */
[----:B------:R3:W-:Y:S01]  /*0330*/  STS [R19+0x40], R16 ;  /* 0x0000401013007388 */ /* 0x0007e20000000800 */
[----:B-1----:R-:W-:-:S03]  /*0340*/  CS2R R4, SRZ ;  /* 0x0000000000047805 */ /* 0x002fc6000001ff00 */
[----:B------:R1:W-:Y:S01]  /*0350*/  STS [R20+0x60], R13 ;  /* 0x0000600d14007388 */ /* 0x0003e20000000800 */
[----:B------:R-:W-:Y:S06]  /*0360*/  BAR.SYNC.DEFER_BLOCKING 0x0 ;  /* 0x0000000000007b1d */ /* 0x000fec0000010000 */
[----:B------:R-:W4:Y:S04]  /*0370*/  @!P2 LDG.E.EL R6, desc[UR6][R14.64] ;  /* 0x000000060e06a981 */ /* 0x000f28000c2e1900 */
[----:B------:R-:W5:Y:S04]  /*0380*/  @!P2 LDG.E.EL R5, desc[UR6][R14.64+0x4] ;  /* 0x000004060e05a981 */ /* 0x000f68000c2e1900 */
[----:B------:R-:W5:Y:S04]  /*0390*/  @!P2 LDG.E.EL R7, desc[UR6][R14.64+0x8] ;  /* 0x000008060e07a981 */ /* 0x000f68000c2e1900 */
[----:B------:R1:W5:Y:S01]  /*03a0*/  @!P2 LDG.E.EL R4, desc[UR6][R14.64+0xc] ;  /* 0x00000c060e04a981 */ /* 0x000362000c2e1900 */
[----:B--2---:R-:W-:Y:S01]  /*03b0*/  LOP3.LUT R9, R0, 0x7f, RZ, 0xc0, !PT ;  /* 0x0000007f00097812 */ /* 0x004fe200078ec0ff */
[----:B---3--:R-:W-:Y:S01]  /*03c0*/  IMAD.MOV.U32 R19, RZ, RZ, 0x3c800000 ;  /* 0x3c800000ff137424 */ /* 0x008fe200078e00ff */
[----:B------:R-:W-:-:S02]  /*03d0*/  SHF.R.U32.HI R16, RZ, 0x1, R0 ;  /* 0x00000001ff107819 */ /* 0x000fc40000011600 */
[C---:B------:R-:W-:Y:S02]  /*03e0*/  LOP3.LUT R17, R9.reuse, 0x80, RZ, 0xfc, !PT ;  /* 0x0000008009117812 */ /* 0x040fe400078efcff */
[C---:B-1----:R-:W-:Y:S02]  /*03f0*/  LOP3.LUT R13, R9.reuse, 0x100, RZ, 0xfc, !PT ;  /* 0x00000100090d7812 */ /* 0x042fe400078efcff */
[----:B------:R-:W-:Y:S02]  /*0400*/  SHF.R.U32.HI R17, RZ, 0x1, R17 ;  /* 0x00000001ff117819 */ /* 0x000fe40000011611 */
[----:B------:R-:W-:Y:S02]  /*0410*/  LOP3.LUT R18, R9, 0x180, RZ, 0xfc, !PT ;  /* 0x0000018009127812 */ /* 0x000fe400078efcff */
[----:B------:R-:W-:Y:S02]  /*0420*/  SHF.R.U32.HI R13, RZ, 0x1, R13 ;  /* 0x00000001ff0d7819 */ /* 0x000fe4000001160d */
[----:B------:R-:W-:-:S02]  /*0430*/  LOP3.LUT R16, R16, 0x3c, RZ, 0xc0, !PT ;  /* 0x0000003c10107812 */ /* 0x000fc400078ec0ff */
[----:B------:R-:W-:Y:S02]  /*0440*/  LOP3.LUT R17, R17, 0x7c, RZ, 0xc0, !PT ;  /* 0x0000007c11117812 */ /* 0x000fe400078ec0ff */
[----:B------:R-:W-:Y:S01]  /*0450*/  SHF.R.U32.HI R18, RZ, 0x1, R18 ;  /* 0x00000001ff127819 */ /* 0x000fe20000011612 */
[----:B------:R-:W-:Y:S01]  /*0460*/  VIADD R16, R16, UR4 ;  /* 0x0000000410107c36 */ /* 0x000fe20008000000 */
[----:B------:R-:W-:Y:S01]  /*0470*/  LOP3.LUT R13, R13, 0xbc, RZ, 0xc0, !PT ;  /* 0x000000bc0d0d7812 */ /* 0x000fe200078ec0ff */
[----:B------:R-:W-:Y:S01]  /*0480*/  VIADD R14, R17, UR4 ;  /* 0x00000004110e7c36 */ /* 0x000fe20008000000 */
[----:B------:R-:W-:Y:S01]  /*0490*/  LOP3.LUT R17, R18, 0xfc, RZ, 0xc0, !PT ;  /* 0x000000fc12117812 */ /* 0x000fe200078ec0ff */
[----:B------:R-:W-:Y:S01]  /*04a0*/  IMAD R16, R9, 0x4, R16 ;  /* 0x0000000409107824 */ /* 0x000fe200078e0210 */
[C---:B------:R-:W-:Y:S01]  /*04b0*/  ISETP.GE.AND P3, PT, R0.reuse, 0x20, PT ;  /* 0x000000200000780c */ /* 0x040fe20003f66270 */
[----:B------:R-:W-:Y:S01]  /*04c0*/  VIADD R18, R13, UR4 ;  /* 0x000000040d127c36 */ /* 0x000fe20008000000 */
[----:B------:R-:W-:Y:S01]  /*04d0*/  LOP3.LUT P0, RZ, R0, 0x3, RZ, 0xc0, !PT ;  /* 0x0000000300ff7812 */ /* 0x000fe2000780c0ff */
[----:B------:R-:W-:-:S02]  /*04e0*/  IMAD R15, R9, 0x4, R14 ;  /* 0x00000004090f7824 */ /* 0x000fc400078e020e */
[----:B------:R-:W-:Y:S01]  /*04f0*/  VIADD R20, R17, UR4 ;  /* 0x0000000411147c36 */ /* 0x000fe20008000000 */
[----:B------:R-:W1:Y:S01]  /*0500*/  LDS R14, [R16] ;  /* 0x00000000100e7984 */ /* 0x000e620000000800 */
[C---:B------:R-:W-:Y:S01]  /*0510*/  IMAD R17, R9.reuse, 0x4, R18 ;  /* 0x0000000409117824 */ /* 0x040fe200078e0212 */
[----:B------:R-:W-:Y:S01]  /*0520*/  ISETP.LT.AND P0, PT, R0, 0x20, !P0 ;  /* 0x000000200000780c */ /* 0x000fe20004701270 */
[----:B------:R-:W-:Y:S01]  /*0530*/  IMAD R20, R9, 0x4, R20 ;  /* 0x0000000409147824 */ /* 0x000fe200078e0214 */
[----:B------:R2:W3:Y:S04]  /*0540*/  LDS R13, [R15+0x200] ;  /* 0x000200000f0d7984 */ /* 0x0004e80000000800 */
[----:B------:R-:W1:Y:S04]  /*0550*/  LDS R17, [R17+0x400] ;  /* 0x0004000011117984 */ /* 0x000e680000000800 */
[----:B------:R-:W1:Y:S01]  /*0560*/  LDS R18, [R20+0x600] ;  /* 0x0006000014127984 */ /* 0x000e620000000800 */
[----:B--2---:R-:W-:-:S04]  /*0570*/  SHF.R.U32.HI R15, RZ, 0x3, R0 ;  /* 0x00000003ff0f7819 */ /* 0x004fc80000011600 */
[----:B------:R-:W-:Y:S01]  /*0580*/  LOP3.LUT R15, R15, 0xc, RZ, 0xc0, !PT ;  /* 0x0000000c0f0f7812 */ /* 0x000fe200078ec0ff */
[----:B------:R-:W-:Y:S01]  /*0590*/  BAR.SYNC.DEFER_BLOCKING 0x0 ;  /* 0x0000000000007b1d */ /* 0x000fe20000010000 */
[----:B----4-:R-:W-:Y:S02]  /*05a0*/  SEL R9, R6, RZ, !P2 ;  /* 0x000000ff06097207 */ /* 0x010fe40005000000 */
[----:B-----5:R-:W-:-:S03]  /*05b0*/  SEL R6, R5, RZ, !P2 ;  /* 0x000000ff05067207 */ /* 0x020fc60005000000 */
[----:B-1----:R-:W-:Y:S01]  /*05c0*/  FADD R14, R14, R9 ;  /* 0x000000090e0e7221 */ /* 0x002fe20000000000 */
[----:B------:R-:W-:Y:S01]  /*05d0*/  SEL R22, R7, RZ, !P2 ;  /* 0x000000ff07167207 */ /* 0x000fe20005000000 */
[----:B---3--:R-:W-:Y:S01]  /*05e0*/  FADD R13, R13, R6 ;  /* 0x000000060d0d7221 */ /* 0x008fe20000000000 */
[----:B------:R-:W-:-:S03]  /*05f0*/  SEL R5, R4, RZ, !P2 ;  /* 0x000000ff04057207 */ /* 0x000fc60005000000 */
[----:B------:R-:W-:Y:S01]  /*0600*/  FADD R16, R17, R22 ;  /* 0x0000001611107221 */ /* 0x000fe20000000000 */
[----:B------:R-:W-:Y:S01]  /*0610*/  FADD R7, R14, R13 ;  /* 0x0000000d0e077221 */ /* 0x000fe20000000000 */
[----:B0-----:R-:W-:-:S03]  /*0620*/  FADD R18, R18, R5 ;  /* 0x0000000512127221 */ /* 0x001fc60000000000 */
[----:B------:R-:W-:Y:S01]  /*0630*/  FADD R7, R16, R7 ;  /* 0x0000000710077221 */ /* 0x000fe20000000000 */
[----:B------:R-:W-:-:S03]  /*0640*/  LOP3.LUT R5, R0, 0x7, RZ, 0xc0, !PT ;  /* 0x0000000700057812 */ /* 0x000fc600078ec0ff */
[----:B------:R-:W-:-:S05]  /*0650*/  FADD R7, R18, R7 ;  /* 0x0000000712077221 */ /* 0x000fca0000000000 */
[----:B------:R-:W-:-:S05]  /*0660*/  FSEL R7, R7, RZ, !P2 ;  /* 0x000000ff07077208 */ /* 0x000fca0005000000 */
[----:B------:R-:W0:Y:S02]  /*0670*/  SHFL.BFLY PT, R4, R7, 0x10, 0x1f ;  /* 0x0e001f0007047f89 */ /* 0x000e2400000e0000 */
[----:B0-----:R-:W-:Y:S01]  /*0680*/  FADD R6, R7, R4 ;  /* 0x0000000407067221 */ /* 0x001fe20000000000 */
[----:B------:R-:W-:-:S04]  /*0690*/  LOP3.LUT R4, R0, 0x1f, RZ, 0xc0, !PT ;  /* 0x0000001f00047812 */ /* 0x000fc800078ec0ff */
[----:B------:R-:W0:Y:S01]  /*06a0*/  SHFL.BFLY PT, R9, R6, 0x8, 0x1f ;  /* 0x0d001f0006097f89 */ /* 0x000e2200000e0000 */
[----:B------:R-:W-:Y:S01]  /*06b0*/  ISETP.GE.U32.AND P4, PT, R4, 0x8, PT ;  /* 0x000000080400780c */ /* 0x000fe20003f86070 */
[----:B------:R-:W-:-:S05]  /*06c0*/  IMAD.SHL.U32 R4, R5, 0x10, RZ ;  /* 0x0000001005047824 */ /* 0x000fca00078e00ff */
[----:B------:R-:W-:Y:S01]  /*06d0*/  LOP3.LUT R5, R4, R15, RZ, 0xfc, !PT ;  /* 0x0000000f04057212 */ /* 0x000fe200078efcff */
[----:B0-----:R-:W-:-:S06]  /*06e0*/  FADD R20, R6, R9 ;  /* 0x0000000906147221 */ /* 0x001fcc0000000000 */
[----:B------:R-:W-:Y:S01]  /*06f0*/  @!P4 STS [R5+UR4], R20 ;  /* 0x000000140500c988 */ /* 0x000fe20008000804 */
[----:B------:R-:W-:Y:S06]  /*0700*/  BAR.SYNC.DEFER_BLOCKING 0x0 ;  /* 0x0000000000007b1d */ /* 0x000fec0000010000 */
[----:B------:R-:W0:Y:S04]  /*0710*/  @!P3 LDS R12, [R11+UR4] ;  /* 0x000000040b0cb984 */ /* 0x000e280008000800 */
[----:B0-----:R-:W0:Y:S02]  /*0720*/  SHFL.BFLY PT, R7, R12, 0x2, 0x1f ;  /* 0x0c401f000c077f89 */ /* 0x001e2400000e0000 */
[----:B0-----:R-:W-:-:S05]  /*0730*/  FADD R7, R12, R7 ;  /* 0x000000070c077221 */ /* 0x001fca0000000000 */
[----:B------:R-:W0:Y:S02]  /*0740*/  SHFL.BFLY PT, R6, R7, 0x1, 0x1f ;  /* 0x0c201f0007067f89 */ /* 0x000e2400000e0000 */
[----:B0-----:R-:W-:-:S05]  /*0750*/  FADD R6, R7, R6 ;  /* 0x0000000607067221 */ /* 0x001fca0000000000 */
[----:B------:R-:W-:Y:S01]  /*0760*/  @P0 STS [R11+UR4], R6 ;  /* 0x000000060b000988 */ /* 0x000fe20008000804 */
[----:B------:R-:W-:Y:S06]  /*0770*/  BAR.SYNC.DEFER_BLOCKING 0x0 ;  /* 0x0000000000007b1d */ /* 0x000fec0000010000 */
[----:B------:R-:W0:Y:S02]  /*0780*/  LDS R9, [R4+UR4] ;  /* 0x0000000404097984 */ /* 0x000e240008000800 */
[----:B0-----:R-:W-:-:S04]  /*0790*/  FMUL R9, R9, 0.015625 ;  /* 0x3c80000009097820 */ /* 0x001fc80000400000 */
[--C-:B------:R-:W-:Y:S01]  /*07a0*/  FADD R17, R13, -R9.reuse ;  /* 0x800000090d117221 */ /* 0x100fe20000000000 */
[--C-:B------:R-:W-:Y:S01]  /*07b0*/  FADD R12, R14, -R9.reuse ;  /* 0x800000090e0c7221 */ /* 0x100fe20000000000 */
[----:B------:R-:W-:Y:S02]  /*07c0*/  FADD R7, R16, -R9 ;  /* 0x8000000910077221 */ /* 0x000fe40000000000 */
[----:B------:R-:W-:-:S04]  /*07d0*/  FMUL R17, R17, R17 ;  /* 0x0000001111117220 */ /* 0x000fc80000400000 */
[----:B------:R-:W-:Y:S01]  /*07e0*/  FFMA R20, R12, R12, R17 ;  /* 0x0000000c0c147223 */ /* 0x000fe20000000011 */
[----:B------:R-:W-:-:S03]  /*07f0*/  FADD R12, R18, -R9 ;  /* 0x80000009120c7221 */ /* 0x000fc60000000000 */
[----:B------:R-:W-:Y:S01]  /*0800*/  FFMA R7, R7, R7, R20 ;  /* 0x0000000707077223 */ /* 0x000fe20000000014 */
[----:B------:R-:W-:-:S03]  /*0810*/  SHF.R.U32.HI R20, RZ, 0x3, R0 ;  /* 0x00000003ff147819 */ /* 0x000fc60000011600 */
[----:B------:R-:W-:Y:S01]  /*0820*/  FFMA R7, R12, R12, R7 ;  /* 0x0000000c0c077223 */ /* 0x000fe20000000007 */
[----:B------:R-:W-:-:S04]  /*0830*/  SGXT.U32 R20, R20, 0x4 ;  /* 0x000000041414781a */ /* 0x000fc80000000000 */
[----:B------:R-:W-:-:S05]  /*0840*/  FSEL R7, R7, RZ, !P2 ;  /* 0x000000ff07077208 */ /* 0x000fca0005000000 */
[----:B------:R-:W0:Y:S02]  /*0850*/  SHFL.BFLY PT, R6, R7, 0x10, 0x1f ;  /* 0x0e001f0007067f89 */ /* 0x000e2400000e0000 */
[----:B0-----:R-:W-:Y:S01]  /*0860*/  FADD R6, R7, R6 ;  /* 0x0000000607067221 */ /* 0x001fe20000000000 */
[----:B------:R-:W-:-:S04]  /*0870*/  IMAD.SHL.U32 R7, R0, 0x40, RZ ;  /* 0x0000004000077824 */ /* 0x000fc800078e00ff */
[----:B------:R-:W0:Y:S01]  /*0880*/  SHFL.BFLY PT, R17, R6, 0x8, 0x1f ;  /* 0x0d001f0006117f89 */ /* 0x000e2200000e0000 */
[----:B------:R-:W-:-:S04]  /*0890*/  LOP3.LUT R7, R7, 0x1c0, RZ, 0xc0, !PT ;  /* 0x000001c007077812 */ /* 0x000fc800078ec0ff */
[----:B------:R-:W-:Y:S02]  /*08a0*/  LOP3.LUT R20, R20, R7, RZ, 0xfc, !PT ;  /* 0x0000000714147212 */ /* 0x000fe400078efcff */
[----:B------:R-:W-:Y:S01]  /*08b0*/  LEA.HI R7, R7, UR4, RZ, 0x1e ;  /* 0x0000000407077c11 */ /* 0x000fe2000f8ff0ff */
[----:B0-----:R-:W-:Y:S01]  /*08c0*/  FADD R22, R6, R17 ;  /* 0x0000001106167221 */ /* 0x001fe20000000000 */
[----:B------:R-:W-:Y:S06]  /*08d0*/  BAR.SYNC.DEFER_BLOCKING 0x0 ;  /* 0x0000000000007b1d */ /* 0x000fec0000010000 */
[----:B------:R0:W-:Y:S02]  /*08e0*/  @!P4 STS [R5+UR4], R22 ;  /* 0x000000160500c988 */ /* 0x0001e40008000804 */
[----:B------:R-:W-:Y:S01]  /*08f0*/  BAR.SYNC.DEFER_BLOCKING 0x0 ;  /* 0x0000000000007b1d */ /* 0x000fe20000010000 */
[----:B0-----:R-:W-:-:S07]  /*0900*/  LOP3.LUT R5, R0, 0x70, RZ, 0xc0, !PT ;  /* 0x0000007000057812 */ /* 0x001fce00078ec0ff */
[----:B------:R-:W0:Y:S01]  /*0910*/  LDC.64 R22, c[0x0][0x230] ;  /* 0x00008c00ff167b82 */ /* 0x000e220000000a00 */
[----:B------:R-:W1:Y:S01]  /*0920*/  @!P3 LDS R10, [R11+UR4] ;  /* 0x000000040b0ab984 */ /* 0x000e620008000800 */
[----:B0-----:R-:W-:-:S03]  /*0930*/  IMAD.WIDE R22, R8, 0x4, R22 ;  /* 0x0000000408167825 */ /* 0x001fc600078e0216 */
[----:B-1----:R-:W0:Y:S02]  /*0940*/  SHFL.BFLY PT, R17, R10, 0x2, 0x1f ;  /* 0x0c401f000a117f89 */ /* 0x002e2400000e0000 */
[----:B0-----:R-:W-:Y:S01]  /*0950*/  FADD R17, R10, R17 ;  /* 0x000000110a117221 */ /* 0x001fe20000000000 */
[----:B------:R-:W-:Y:S01]  /*0960*/  IMAD.SHL.U32 R10, R0, 0x10, RZ ;  /* 0x00000010000a7824 */ /* 0x000fe200078e00ff */
[----:B------:R-:W-:-:S03]  /*0970*/  SHF.R.U32.HI R0, RZ, 0x3, R0 ;  /* 0x00000003ff007819 */ /* 0x000fc60000011600 */
[----:B------:R-:W0:Y:S01]  /*0980*/  SHFL.BFLY PT, R12, R17, 0x1, 0x1f ;  /* 0x0c201f00110c7f89 */ /* 0x000e2200000e0000 */
[----:B------:R-:W-:Y:S02]  /*0990*/  LOP3.LUT R10, R10, 0x7f0, RZ, 0xc0, !PT ;  /* 0x000007f00a0a7812 */ /* 0x000fe400078ec0ff */
[----:B------:R-:W-:Y:S02]  /*09a0*/  SGXT.U32 R0, R0, 0x2 ;  /* 0x000000020000781a */ /* 0x000fe40000000000 */
[----:B------:R-:W-:Y:S01]  /*09b0*/  IADD3 R5, R10, UR4, R5 ;  /* 0x000000040a057c10 */ /* 0x000fe2000fffe005 */
[----:B0-----:R-:W-:Y:S01]  /*09c0*/  FADD R6, R17, R12 ;  /* 0x0000000c11067221 */ /* 0x001fe20000000000 */
[----:B------:R-:W-:Y:S02]  /*09d0*/  IMAD R17, R20, 0x4, R7 ;  /* 0x0000000414117824 */ /* 0x000fe400078e0207 */
[----:B------:R-:W0:Y:S02]  /*09e0*/  LDC.64 R20, c[0x0][0x220] ;  /* 0x00008800ff147b82 */ /* 0x000e240000000a00 */
[----:B------:R1:W-:Y:S06]  /*09f0*/  @P0 STS [R11+UR4], R6 ;  /* 0x000000060b000988 */ /* 0x0003ec0008000804 */
[----:B------:R-:W-:Y:S01]  /*0a00*/  BAR.SYNC.DEFER_BLOCKING 0x0 ;  /* 0x0000000000007b1d */ /* 0x000fe20000010000 */
[----:B------:R-:W-:-:S04]  /*0a10*/  LOP3.LUT P0, RZ, R15, R0, RZ, 0xfc, !PT ;  /* 0x000000000fff7212 */ /* 0x000fc8000780fcff */
[----:B------:R-:W-:-:S03]  /*0a20*/  ISETP.LT.AND P0, PT, R8, 0x40, !P0 ;  /* 0x000000400800780c */ /* 0x000fc60004701270 */
[----:B-1----:R-:W1:Y:S01]  /*0a30*/  LDC.64 R10, c[0x0][0x228] ;  /* 0x00008a00ff0a7b82 */ /* 0x002e620000000a00 */
[C---:B0-----:R-:W-:Y:S01]  /*0a40*/  IMAD.WIDE R20, R8.reuse, 0x4, R20 ;  /* 0x0000000408147825 */ /* 0x041fe200078e0214 */
[----:B------:R-:W0:Y:S06]  /*0a50*/  LDS R12, [R4+UR4] ;  /* 0x00000004040c7984 */ /* 0x000e2c0008000800 */
[----:B------:R-:W-:Y:S01]  /*0a60*/  BAR.SYNC.DEFER_BLOCKING 0x0 ;  /* 0x0000000000007b1d */ /* 0x000fe20000010000 */
[----:B-1----:R-:W-:-:S05]  /*0a70*/  IMAD.WIDE R10, R8, 0x4, R10 ;  /* 0x00000004080a7825 */ /* 0x002fca00078e020a */
[----:B------:R-:W-:Y:S04]  /*0a80*/  STS [R17], R14 ;  /* 0x0000000e11007388 */ /* 0x000fe80000000800 */
[----:B------:R0:W-:Y:S04]  /*0a90*/  STS [R17+0x40], R13 ;  /* 0x0000400d11007388 */ /* 0x0001e80000000800 */
[----:B------:R-:W-:Y:S04]  /*0aa0*/  STS [R17+0x80], R16 ;  /* 0x0000801011007388 */ /* 0x000fe80000000800 */
[----:B------:R-:W-:Y:S01]  /*0ab0*/  STS [R17+0xc0], R18 ;  /* 0x0000c01211007388 */ /* 0x000fe20000000800 */
[----:B0-----:R-:W-:Y:S01]  /*0ac0*/  FFMA R13, R12, R19, 9.9999997473787516356e-06 ;  /* 0x3727c5ac0c0d7423 */ /* 0x001fe20000000013 */
[----:B------:R-:W-:Y:S06]  /*0ad0*/  BAR.SYNC.DEFER_BLOCKING 0x0 ;  /* 0x0000000000007b1d */ /* 0x000fec0000010000 */
[----:B------:R-:W0:Y:S01]  /*0ae0*/  MUFU.RSQ R13, R13 ;  /* 0x0000000d000d7308 */ /* 0x000e220000001400 */
[----:B------:R-:W1:Y:S04]  /*0af0*/  LDS.128 R4, [R5] ;  /* 0x0000000005047984 */ /* 0x000e680000000c00 */
[----:B-1----:R1:W-:Y:S04]  /*0b00*/  @!P1 STG.E.128 desc[UR6][R2.64], R4 ;  /* 0x0000000402009986 */ /* 0x0023e8000c101d06 */
[----:B0-----:R1:W-:Y:S04]  /*0b10*/  @P0 STG.E desc[UR6][R22.64], R13 ;  /* 0x0000000d16000986 */ /* 0x0013e8000c101906 */
[----:B------:R1:W-:Y:S01]  /*0b20*/  @P0 STG.E desc[UR6][R20.64], R9 ;  /* 0x0000000914000986 */ /* 0x0003e2000c101906 */
[----:B------:R-:W-:Y:S05]  /*0b30*/  @!P0 EXIT ;  /* 0x000000000000894d */ /* 0x000fea0003800000 */
[----:B------:R-:W-:Y:S01]  /*0b40*/  STG.E desc[UR6][R10.64], R12 ;  /* 0x0000000c0a007986 */ /* 0x000fe2000c101906 */
[----:B------:R-:W-:Y:S05]  /*0b50*/  EXIT ;  /* 0x000000000000794d */ /* 0x000fea0003800000 */
.L_x_0:
[----:B------:R-:W-:-:S00]  /*0b60*/  BRA `(.L_x_0) ;  /* 0xfffffffc00fc7947 */ /* 0x000fc0000383ffff */
[----:B------:R-:W-:-:S00]  /*0b70*/  NOP ;  /* 0x0000000000007918 */ /* 0x000fc00000000000 */
        /* <DEDUP_REMOVED lines=8> */
.L_x_1:


//--------------------- .nv.global.init           --------------------------
	.section	.nv.global.init,"aw",@progbits
.nv.global.init:
	.type		_$_str,@object
	.size		_$_str,(.L_0 - _$_str)
_$_str:
        /*0000*/ 	.byte	0x5f, 0x5f, 0x43, 0x55, 0x44, 0x41, 0x5f, 0x46, 0x54, 0x5a, 0x00
.L_0:


//--------------------- .nv.shared.triton_per_fused_convolution_native_group_norm_0 --------------------------
	.section	.nv.shared.triton_per_fused_convolution_native_group_norm_0,"aw",@nobits
	.sectionflags	@""
	.align	16
	.zero		1024


//--------------------- .nv.constant0.triton_per_fused_convolution_native_group_norm_0 --------------------------
	.section	.nv.constant0.triton_per_fused_convolution_native_group_norm_0,"a",@progbits
	.sectionflags	@""
	.align	4
.nv.constant0.triton_per_fused_convolution_native_group_norm_0:
	.zero		576
